	.headerflags	@"EF_CUDA_TEXMODE_UNIFIED EF_CUDA_64BIT_ADDRESS EF_CUDA_ACCELERATORS EF_CUDA_SM90 EF_CUDA_VIRTUAL_SM(EF_CUDA_SM90)"
	.elftype	@"ET_EXEC"


//--------------------- .nv.info                  --------------------------
	.section	.nv.info,"",@"SHT_CUDA_INFO"
	.align	4


	//----- nvinfo : EIATTR_REGCOUNT
	.align		4
        /*0000*/ 	.byte	0x04, 0x2f
        /*0002*/ 	.short	(.L_1 - .L_0)
	.align		4
.L_0:
        /*0004*/ 	.word	index@(triton_mm)
        /*0008*/ 	.word	0x00000028


	//----- nvinfo : EIATTR_MIN_STACK_SIZE
	.align		4
.L_1:
        /*000c*/ 	.byte	0x04, 0x12
        /*000e*/ 	.short	(.L_3 - .L_2)
	.align		4
.L_2:
        /*0010*/ 	.word	index@(triton_mm)
        /*0014*/ 	.word	0x00000000


	//----- nvinfo : EIATTR_FRAME_SIZE
	.align		4
.L_3:
        /*0018*/ 	.byte	0x04, 0x11
        /*001a*/ 	.short	(.L_5 - .L_4)
	.align		4
.L_4:
        /*001c*/ 	.word	index@(triton_mm)
        /*0020*/ 	.word	0x00000000


	//----- nvinfo : EIATTR_MIN_STACK_SIZE
	.align		4
.L_5:
        /*0024*/ 	.byte	0x04, 0x12
        /*0026*/ 	.short	(.L_7 - .L_6)
	.align		4
.L_6:
        /*0028*/ 	.word	index@(triton_mm)
        /*002c*/ 	.word	0x00000000
.L_7:


//--------------------- .nv.info.triton_mm        --------------------------
	.section	.nv.info.triton_mm,"",@"SHT_CUDA_INFO"
	.sectionflags	@""
	.align	4


	//----- nvinfo : EIATTR_CUDA_API_VERSION
	.align		4
        /*0000*/ 	.byte	0x04, 0x37
        /*0002*/ 	.short	(.L_9 - .L_8)
.L_8:
        /*0004*/ 	.word	0x0000007c


	//----- nvinfo : EIATTR_KPARAM_INFO
	.align		4
.L_9:
        /*0008*/ 	.byte	0x04, 0x17
        /*000a*/ 	.short	(.L_11 - .L_10)
.L_10:
        /*000c*/ 	.word	0x00000000
        /*0010*/ 	.short	0x0002
        /*0012*/ 	.short	0x0010
        /*0014*/ 	.byte	0x00, 0xf0, 0x21, 0x00


	//----- nvinfo : EIATTR_KPARAM_INFO
	.align		4
.L_11:
        /*0018*/ 	.byte	0x04, 0x17
        /*001a*/ 	.short	(.L_13 - .L_12)
.L_12:
        /*001c*/ 	.word	0x00000000
        /*0020*/ 	.short	0x0001
        /*0022*/ 	.short	0x0008
        /*0024*/ 	.byte	0x00, 0xf0, 0x21, 0x00


	//----- nvinfo : EIATTR_KPARAM_INFO
	.align		4
.L_13:
        /*0028*/ 	.byte	0x04, 0x17
        /*002a*/ 	.short	(.L_15 - .L_14)
.L_14:
        /*002c*/ 	.word	0x00000000
        /*0030*/ 	.short	0x0000
        /*0032*/ 	.short	0x0000
        /*0034*/ 	.byte	0x00, 0xf0, 0x21, 0x00


	//----- nvinfo : EIATTR_SPARSE_MMA_MASK
	.align		4
.L_15:
        /*0038*/ 	.byte	0x03, 0x50
        /*003a*/ 	.short	0x0000


	//----- nvinfo : EIATTR_MAXREG_COUNT
	.align		4
        /*003c*/ 	.byte	0x03, 0x1b
        /*003e*/ 	.short	0x00ff


	//----- nvinfo : EIATTR_EXIT_INSTR_OFFSETS
	.align		4
        /*0040*/ 	.byte	0x04, 0x1c
        /*0042*/ 	.short	(.L_17 - .L_16)


	//   ....[0]....
.L_16:
        /*0044*/ 	.word	0x00001c40


	//   ....[1]....
        /*0048*/ 	.word	0x00001c90


	//----- nvinfo : EIATTR_MAX_THREADS
	.align		4
.L_17:
        /*004c*/ 	.byte	0x04, 0x05
        /*004e*/ 	.short	(.L_19 - .L_18)
.L_18:
        /*0050*/ 	.word	0x00000080
        /*0054*/ 	.word	0x00000001
        /*0058*/ 	.word	0x00000001


	//----- nvinfo : EIATTR_CBANK_PARAM_SIZE
	.align		4
.L_19:
        /*005c*/ 	.byte	0x03, 0x19
        /*005e*/ 	.short	0x0018


	//----- nvinfo : EIATTR_PARAM_CBANK
	.align		4
        /*0060*/ 	.byte	0x04, 0x0a
        /*0062*/ 	.short	(.L_21 - .L_20)
	.align		4
.L_20:
        /*0064*/ 	.word	index@(.nv.constant0.triton_mm)
        /*0068*/ 	.short	0x0210
        /*006a*/ 	.short	0x0018


	//----- nvinfo : EIATTR_SW_WAR
	.align		4
.L_21:
        /*006c*/ 	.byte	0x04, 0x36
        /*006e*/ 	.short	(.L_23 - .L_22)
.L_22:
        /*0070*/ 	.word	0x00000008
.L_23:


//--------------------- .nv.callgraph             --------------------------
	.section	.nv.callgraph,"",@"SHT_CUDA_CALLGRAPH"
	.align	4
	.sectionentsize	8
	.align		4
        /*0000*/ 	.word	0x00000000
	.align		4
        /*0004*/ 	.word	0xffffffff
	.align		4
        /*0008*/ 	.word	0x00000000
	.align		4
        /*000c*/ 	.word	0xfffffffe
	.align		4
        /*0010*/ 	.word	0x00000000
	.align		4
        /*0014*/ 	.word	0xfffffffd
	.align		4
        /*0018*/ 	.word	0x00000000
	.align		4
        /*001c*/ 	.word	0xfffffffc


//--------------------- .text.triton_mm           --------------------------
	.section	.text.triton_mm,"ax",@progbits
	.sectionflags	@"SHF_BARRIERS=1"
	.align	128
        .global         triton_mm
        .type           triton_mm,@function
        .size           triton_mm,(.L_x_2 - triton_mm)
        .other          triton_mm,@"STO_CUDA_ENTRY STV_DEFAULT"
triton_mm:
.text.triton_mm:
[----:B------:R-:W1:Y:S02]  /*0000*/  LDC R1, c[0x0][0x28] ;  /* 0x00000a00ff017b82 */ /* 0x000e640000000800 */
[----:B------:R-:W2:Y:S01]  /*0010*/  S2UR UR18, SR_CTAID.X ;  /* 0x00000000001279c3 */ /* 0x000ea20000002500 */
[----:B------:R-:W-:Y:S01]  /*0020*/  ULDC.64 UR16, c[0x0][0x208] ;  /* 0x0000820000107ab9 */ /* 0x000fe20000000a00 */
[----:B------:R-:W-:-:S06]  /*0030*/  UMOV UR13, 0xffffffe0 ;  /* 0xffffffe0000d7882 */ /* 0x000fcc0000000000 */
[----:B------:R-:W3:Y:S01]  /*0040*/  LDC.64 R6, c[0x0][0x218] ;  /* 0x00008600ff067b82 */ /* 0x000ee20000000a00 */
[----:B--2---:R-:W-:-:S04]  /*0050*/  UIMAD.WIDE UR4, UR18, 0x38e38e39, URZ ;  /* 0x38e38e39120478a5 */ /* 0x004fc8000f8e023f */
[----:B------:R-:W-:-:S03]  /*0060*/  USHF.R.U32.HI UR6, URZ, 0x1f, UR5 ;  /* 0x0000001f3f067899 */ /* 0x000fc60008011605 */
[----:B------:R-:W-:Y:S01]  /*0070*/  UMOV UR4, 0xfffffff8 ;  /* 0xfffffff800047882 */ /* 0x000fe20000000000 */
[----:B------:R-:W-:-:S04]  /*0080*/  ULEA.HI.SX32 UR6, UR5, UR6, 0x17 ;  /* 0x0000000605067291 */ /* 0x000fc8000f8fba3f */
[----:B------:R-:W-:Y:S02]  /*0090*/  UIMAD UR4, UR6, UR4, 0x1 ;  /* 0x00000001060474a4 */ /* 0x000fe4000f8e0204 */
[----:B------:R-:W-:Y:S02]  /*00a0*/  UIMAD UR11, UR6, -0x900, UR18 ;  /* 0xfffff700060b78a4 */ /* 0x000fe4000f8e0212 */
[----:B------:R-:W-:-:S04]  /*00b0*/  UISETP.LT.AND UP0, UPT, UR4, 0x8, UPT ;  /* 0x000000080400788c */ /* 0x000fc8000bf01270 */
[----:B------:R-:W-:Y:S01]  /*00c0*/  USEL UR10, UR4, 0x8, UP0 ;  /* 0x00000008040a7887 */ /* 0x000fe20008000000 */
[----:B------:R-:W-:Y:S02]  /*00d0*/  IMAD.U32 R4, RZ, RZ, UR11 ;  /* 0x0000000bff047e24 */ /* 0x000fe4000f8e00ff */
[----:B------:R-:W-:Y:S01]  /*00e0*/  UMOV UR4, URZ ;  /* 0x0000003f00047c82 */ /* 0x000fe20008000000 */
[----:B------:R-:W-:Y:S02]  /*00f0*/  ULOP3.LUT UR11, UR11, UR10, URZ, 0x3c, !UPT ;  /* 0x0000000a0b0b7292 */ /* 0x000fe4000f8e3c3f */
[----:B------:R-:W-:Y:S01]  /*0100*/  IMAD.U32 R3, RZ, RZ, UR10 ;  /* 0x0000000aff037e24 */ /* 0x000fe2000f8e00ff */
[----:B------:R-:W-:-:S04]  /*0110*/  IABS R4, R4 ;  /* 0x0000000400047213 */ /* 0x000fc80000000000 */
[-C--:B------:R-:W-:Y:S02]  /*0120*/  IABS R0, R3.reuse ;  /* 0x0000000300007213 */ /* 0x080fe40000000000 */
[----:B------:R-:W-:Y:S02]  /*0130*/  IABS R3, R3 ;  /* 0x0000000300037213 */ /* 0x000fe40000000000 */
[----:B------:R-:W-:Y:S02]  /*0140*/  R2UR UR19, R0 ;  /* 0x00000000001372ca */ /* 0x000fe400000e0000 */
[----:B------:R-:W-:Y:S02]  /*0150*/  R2UR UR12, R4 ;  /* 0x00000000040c72ca */ /* 0x000fe400000e0000 */
[----:B------:R-:W2:Y:S09]  /*0160*/  LDC.64 R4, c[0x0][0x210] ;  /* 0x00008400ff047b82 */ /* 0x000eb20000000a00 */
[----:B------:R-:W4:Y:S08]  /*0170*/  I2F.RP R0, UR19 ;  /* 0x0000001300007d06 */ /* 0x000f300008209400 */
[----:B----4-:R-:W4:Y:S02]  /*0180*/  MUFU.RCP R0, R0 ;  /* 0x0000000000007308 */ /* 0x010f240000001000 */
[----:B----4-:R-:W-:-:S02]  /*0190*/  VIADD R2, R0, 0xffffffe ;  /* 0x0ffffffe00027836 */ /* 0x010fc40000000000 */
[----:B------:R-:W-:-:S04]  /*01a0*/  IMAD.MOV R0, RZ, RZ, -R3 ;  /* 0x000000ffff007224 */ /* 0x000fc800078e0a03 */
[----:B------:R-:W4:Y:S02]  /*01b0*/  F2I.FTZ.U32.TRUNC.NTZ R2, R2 ;  /* 0x0000000200027305 */ /* 0x000f24000021f000 */
[----:B----4-:R-:W-:-:S13]  /*01c0*/  R2UR UR5, R2 ;  /* 0x00000000020572ca */ /* 0x010fda00000e0000 */
[----:B------:R-:W-:-:S04]  /*01d0*/  UIADD3 UR8, URZ, -UR5, URZ ;  /* 0x800000053f087290 */ /* 0x000fc8000fffe03f */
[----:B------:R-:W-:-:S04]  /*01e0*/  UIMAD UR8, UR8, UR19, URZ ;  /* 0x00000013080872a4 */ /* 0x000fc8000f8e023f */
[----:B------:R-:W-:Y:S01]  /*01f0*/  UIMAD.WIDE.U32 UR8, UR5, UR8, UR4 ;  /* 0x00000008050872a5 */ /* 0x000fe2000f8e0004 */
[----:B------:R-:W-:Y:S02]  /*0200*/  R2UR UR5, R0 ;  /* 0x00000000000572ca */ /* 0x000fe400000e0000 */
[----:B------:R-:W4:Y:S04]  /*0210*/  S2R R0, SR_TID.X ;  /* 0x0000000000007919 */ /* 0x000f280000002100 */
[----:B------:R-:W-:Y:S02]  /*0220*/  UMOV UR7, UR9 ;  /* 0x0000000900077c82 */ /* 0x000fe40008000000 */
[----:B------:R-:W-:Y:S02]  /*0230*/  UIMAD.WIDE.U32 UR8, UR7, UR12, URZ ;  /* 0x0000000c070872a5 */ /* 0x000fe4000f8e003f */
[----:B------:R-:W-:-:S03]  /*0240*/  ULOP3.LUT UR8, URZ, UR10, URZ, 0x33, !UPT ;  /* 0x0000000a3f087292 */ /* 0x000fc6000f8e333f */
[----:B------:R-:W-:-:S03]  /*0250*/  UIMAD UR4, UR9, UR5, UR12 ;  /* 0x00000005090472a4 */ /* 0x000fc6000f8e020c */
[----:B------:R-:W-:Y:S01]  /*0260*/  UMOV UR12, 0x2 ;  /* 0x00000002000c7882 */ /* 0x000fe20000000000 */
[----:B------:R-:W-:-:S11]  /*0270*/  UISETP.GT.U32.AND UP1, UPT, UR19, UR4, UPT ;  /* 0x000000041300728c */ /* 0x000fd6000bf24070 */
[----:B------:R-:W-:Y:S02]  /*0280*/  @!UP1 UIADD3 UR4, UR4, -UR19, URZ ;  /* 0x8000001304049290 */ /* 0x000fe4000fffe03f */
[----:B------:R-:W-:Y:S02]  /*0290*/  @!UP1 UIADD3 UR9, UR9, 0x1, URZ ;  /* 0x0000000109099890 */ /* 0x000fe4000fffe03f */
[----:B------:R-:W-:Y:S02]  /*02a0*/  UISETP.GE.U32.AND UP0, UPT, UR4, UR19, UPT ;  /* 0x000000130400728c */ /* 0x000fe4000bf06070 */
[----:B------:R-:W-:Y:S01]  /*02b0*/  UISETP.GE.AND UP1, UPT, UR11, URZ, UPT ;  /* 0x0000003f0b00728c */ /* 0x000fe2000bf26270 */
[--C-:B----4-:R-:W-:Y:S02]  /*02c0*/  SHF.R.U32.HI R26, RZ, 0x2, R0.reuse ;  /* 0x00000002ff1a7819 */ /* 0x110fe40000011600 */
[----:B------:R-:W-:Y:S02]  /*02d0*/  SHF.R.U32.HI R21, RZ, 0x5, R0 ;  /* 0x00000005ff157819 */ /* 0x000fe40000011600 */
[----:B------:R-:W-:Y:S01]  /*02e0*/  SGXT.U32 R26, R26, 0x5 ;  /* 0x000000051a1a781a */ /* 0x000fe20000000000 */
[----:B------:R-:W4:Y:S01]  /*02f0*/  S2UR UR4, SR_CgaCtaId ;  /* 0x00000000000479c3 */ /* 0x000f220000008800 */
[----:B------:R-:W-:-:S02]  /*0300*/  SGXT.U32 R21, R21, 0x2 ;  /* 0x000000021515781a */ /* 0x000fc40000000000 */
[----:B------:R-:W-:Y:S01]  /*0310*/  @UP0 UIADD3 UR9, UR9, 0x1, URZ ;  /* 0x0000000109090890 */ /* 0x000fe2000fffe03f */
[----:B------:R-:W-:Y:S01]  /*0320*/  LOP3.LUT R25, R26, 0x20, RZ, 0xfc, !PT ;  /* 0x000000201a197812 */ /* 0x000fe200078efcff */
[----:B------:R-:W-:Y:S01]  /*0330*/  UISETP.NE.AND UP0, UPT, UR10, URZ, UPT ;  /* 0x0000003f0a00728c */ /* 0x000fe2000bf05270 */
[--C-:B------:R-:W-:Y:S01]  /*0340*/  SHF.R.U32.HI R14, RZ, 0x1, R0.reuse ;  /* 0x00000001ff0e7819 */ /* 0x100fe20000011600 */
[----:B------:R-:W-:Y:S01]  /*0350*/  @!UP1 UIADD3 UR9, -UR9, URZ, URZ ;  /* 0x0000003f09099290 */ /* 0x000fe2000fffe13f */
[----:B------:R-:W-:Y:S01]  /*0360*/  LOP3.LUT R24, R0, 0x7, RZ, 0xc0, !PT ;  /* 0x0000000700187812 */ /* 0x000fe200078ec0ff */
[----:B------:R-:W-:Y:S01]  /*0370*/  UMOV UR10, 0x400 ;  /* 0x00000400000a7882 */ /* 0x000fe20000000000 */
[----:B------:R-:W-:Y:S01]  /*0380*/  SHF.R.U32.HI R23, RZ, 0x3, R0 ;  /* 0x00000003ff177819 */ /* 0x000fe20000011600 */
[----:B------:R-:W-:-:S03]  /*0390*/  USEL UR9, UR8, UR9, !UP0 ;  /* 0x0000000908097287 */ /* 0x000fc6000c000000 */
[----:B------:R-:W-:Y:S01]  /*03a0*/  SGXT.U32 R23, R23, 0x2 ;  /* 0x000000021717781a */ /* 0x000fe20000000000 */
[----:B------:R-:W-:-:S06]  /*03b0*/  USHF.L.U32 UR9, UR9, 0x6, URZ ;  /* 0x0000000609097899 */ /* 0x000fcc000800063f */
[----:B------:R-:W-:Y:S01]  /*03c0*/  IMAD.U32 R3, RZ, RZ, UR9 ;  /* 0x00000009ff037e24 */ /* 0x000fe2000f8e00ff */
[----:B------:R-:W-:Y:S01]  /*03d0*/  LOP3.LUT R2, R26, UR9, RZ, 0xfc, !PT ;  /* 0x000000091a027c12 */ /* 0x000fe2000f8efcff */
[----:B----4-:R-:W-:-:S03]  /*03e0*/  UPRMT UR10, UR4, 0x654, UR10 ;  /* 0x00000654040a7896 */ /* 0x010fc6000800000a */
[----:B------:R-:W-:Y:S01]  /*03f0*/  LOP3.LUT R8, R3, 0x20, R26, 0xfe, !PT ;  /* 0x0000002003087812 */ /* 0x000fe200078efe1a */
[----:B------:R-:W-:Y:S01]  /*0400*/  IMAD.HI R9, R2, 0x38e38e39, RZ ;  /* 0x38e38e3902097827 */ /* 0x000fe200078e02ff */
[----:B------:R-:W-:Y:S01]  /*0410*/  UIADD3 UR11, UR10, 0xc00, URZ ;  /* 0x00000c000a0b7890 */ /* 0x000fe2000fffe03f */
[----:B------:R-:W-:Y:S02]  /*0420*/  UMOV UR4, URZ ;  /* 0x0000003f00047c82 */ /* 0x000fe40008000000 */
[----:B------:R-:W-:Y:S01]  /*0430*/  IMAD.SHL.U32 R3, R0, 0x8, RZ ;  /* 0x0000000800037824 */ /* 0x000fe200078e00ff */
[----:B------:R-:W-:Y:S01]  /*0440*/  SHF.R.U32.HI R10, RZ, 0x1f, R9 ;  /* 0x0000001fff0a7819 */ /* 0x000fe20000011609 */
[----:B------:R-:W-:Y:S01]  /*0450*/  IMAD.HI R11, R8, 0x38e38e39, RZ ;  /* 0x38e38e39080b7827 */ /* 0x000fe200078e02ff */
[----:B------:R-:W-:Y:S01]  /*0460*/  UMOV UR15, UR10 ;  /* 0x0000000a000f7c82 */ /* 0x000fe20008000000 */
[----:B------:R-:W-:Y:S01]  /*0470*/  UMOV UR14, UR11 ;  /* 0x0000000b000e7c82 */ /* 0x000fe20008000000 */
[----:B------:R-:W-:-:S02]  /*0480*/  LOP3.LUT R13, R3, 0x18, R0, 0x48, !PT ;  /* 0x00000018030d7812 */ /* 0x000fc400078e4800 */
[----:B------:R-:W-:Y:S02]  /*0490*/  SHF.R.U32.HI R12, RZ, 0x1f, R11 ;  /* 0x0000001fff0c7819 */ /* 0x000fe4000001160b */
[----:B------:R-:W-:Y:S01]  /*04a0*/  LEA.HI.SX32 R9, R9, R10, 0x14 ;  /* 0x0000000a09097211 */ /* 0x000fe200078fa2ff */
[--C-:B------:R-:W-:Y:S01]  /*04b0*/  IMAD R26, R26, 0x20, R13.reuse ;  /* 0x000000201a1a7824 */ /* 0x100fe200078e020d */
[----:B------:R-:W-:Y:S01]  /*04c0*/  LEA.HI.SX32 R11, R11, R12, 0x14 ;  /* 0x0000000c0b0b7211 */ /* 0x000fe200078fa2ff */
[----:B------:R-:W-:Y:S01]  /*04d0*/  IMAD R25, R25, 0x20, R13 ;  /* 0x0000002019197824 */ /* 0x000fe200078e020d */
[----:B------:R-:W-:Y:S01]  /*04e0*/  SHF.R.U32.HI R13, RZ, 0x1, R0 ;  /* 0x00000001ff0d7819 */ /* 0x000fe20000011600 */
[----:B------:R-:W-:Y:S01]  /*04f0*/  IMAD.SHL.U32 R10, R0, 0x4, RZ ;  /* 0x00000004000a7824 */ /* 0x000fe200078e00ff */
[----:B------:R-:W-:Y:S01]  /*0500*/  LOP3.LUT R3, R3, 0x18, RZ, 0xc0, !PT ;  /* 0x0000001803037812 */ /* 0x000fe200078ec0ff */
[----:B------:R-:W-:Y:S01]  /*0510*/  IMAD R2, R9, -0x4800, R2 ;  /* 0xffffb80009027824 */ /* 0x000fe200078e0202 */
[----:B------:R-:W-:Y:S01]  /*0520*/  SHF.R.U32.HI R9, RZ, 0x3, R0 ;  /* 0x00000003ff097819 */ /* 0x000fe20000011600 */
[----:B------:R-:W-:Y:S01]  /*0530*/  IMAD R8, R11, -0x4800, R8 ;  /* 0xffffb8000b087824 */ /* 0x000fe200078e0208 */
[----:B------:R-:W-:Y:S01]  /*0540*/  LOP3.LUT R13, R10, 0x18, R13, 0x48, !PT ;  /* 0x000000180a0d7812 */ /* 0x000fe200078e480d */
[--C-:B------:R-:W-:Y:S01]  /*0550*/  IMAD R17, R2, 0xc00, R3.reuse ;  /* 0x00000c0002117824 */ /* 0x100fe200078e0203 */
[----:B------:R-:W-:Y:S01]  /*0560*/  SGXT.U32 R11, R9, 0x4 ;  /* 0x00000004090b781a */ /* 0x000fe20000000000 */
[----:B------:R-:W-:Y:S01]  /*0570*/  IMAD R3, R8, 0xc00, R3 ;  /* 0x00000c0008037824 */ /* 0x000fe200078e0203 */
[----:B------:R-:W-:Y:S01]  /*0580*/  LOP3.LUT R12, R13, 0x4, R10, 0xf8, !PT ;  /* 0x000000040d0c7812 */ /* 0x000fe200078ef80a */
[----:B---3--:R-:W-:Y:S01]  /*0590*/  IMAD.WIDE R16, R17, 0x2, R6 ;  /* 0x0000000211107825 */ /* 0x008fe200078e0206 */
[----:B------:R-:W-:-:S02]  /*05a0*/  LOP3.LUT R9, R10, 0x1c, RZ, 0xc0, !PT ;  /* 0x0000001c0a097812 */ /* 0x000fc400078ec0ff */
[----:B------:R-:W-:Y:S01]  /*05b0*/  LEA R13, R26, UR10, 0x1 ;  /* 0x0000000a1a0d7c11 */ /* 0x000fe2000f8e08ff */
[----:B------:R-:W-:Y:S01]  /*05c0*/  IMAD R11, R11, 0x20, R12 ;  /* 0x000000200b0b7824 */ /* 0x000fe200078e020c */
[----:B------:R-:W-:Y:S01]  /*05d0*/  LEA R15, R25, UR10, 0x1 ;  /* 0x0000000a190f7c11 */ /* 0x000fe2000f8e08ff */
[----:B--2---:R-:W-:Y:S01]  /*05e0*/  IMAD.WIDE.U32 R8, R9, 0x2, R4 ;  /* 0x0000000209087825 */ /* 0x004fe200078e0004 */
[----:B------:R-:W-:Y:S02]  /*05f0*/  LOP3.LUT R2, R0, 0x1f, RZ, 0xc0, !PT ;  /* 0x0000001f00027812 */ /* 0x000fe400078ec0ff */
[----:B------:R-:W-:Y:S01]  /*0600*/  LEA R27, R11, UR10, 0x1 ;  /* 0x0000000a0b1b7c11 */ /* 0x000fe2000f8e08ff */
[----:B------:R-:W-:Y:S01]  /*0610*/  IMAD.WIDE R6, R3, 0x2, R6 ;  /* 0x0000000203067825 */ /* 0x000fe200078e0206 */
[----:B------:R-:W-:Y:S02]  /*0620*/  SHF.R.U32.HI R3, RZ, 0x4, R0 ;  /* 0x00000004ff037819 */ /* 0x000fe40000011600 */
[----:B------:R-:W-:Y:S01]  /*0630*/  SHF.R.U32.HI R12, RZ, 0x3, R2 ;  /* 0x00000003ff0c7819 */ /* 0x000fe20000011602 */
[----:B------:R-:W-:Y:S01]  /*0640*/  @!PT LDS RZ, [RZ] ;  /* 0x00000000fffff984 */ /* 0x000fe20000000800 */
[----:B------:R-:W-:Y:S01]  /*0650*/  @!PT LDS RZ, [RZ] ;  /* 0x00000000fffff984 */ /* 0x000fe20000000800 */
[----:B------:R-:W-:Y:S01]  /*0660*/  @!PT LDS RZ, [RZ] ;  /* 0x00000000fffff984 */ /* 0x000fe20000000800 */
[----:B------:R-:W-:Y:S01]  /*0670*/  LDGSTS.E.64 [R27], desc[UR16][R8.64] ;  /* 0x00000000081b7fae */ /* 0x000fe2000b921a50 */
[----:B------:R-:W-:Y:S01]  /*0680*/  SGXT.U32 R3, R3, 0x1 ;  /* 0x000000010303781a */ /* 0x000fe20000000000 */
[----:B------:R-:W-:Y:S01]  /*0690*/  IMAD.SHL.U32 R11, R21, 0x8, RZ ;  /* 0x00000008150b7824 */ /* 0x000fe200078e00ff */
[----:B------:R-:W-:Y:S01]  /*06a0*/  SGXT.U32 R2, R14, 0x2 ;  /* 0x000000020e02781a */ /* 0x000fe20000000000 */
[----:B------:R-:W0:Y:S01]  /*06b0*/  LDGDEPBAR ;  /* 0x00000000000079af */ /* 0x000e220000000000 */
[----:B------:R-:W-:Y:S01]  /*06c0*/  IMAD.WIDE.U32 R4, R24, 0x8, R4 ;  /* 0x0000000818047825 */ /* 0x000fe200078e0004 */
[----:B------:R-:W-:-:S02]  /*06d0*/  IADD3 R30, P1, R16, 0xc0, RZ ;  /* 0x000000c0101e7810 */ /* 0x000fc40007f3e0ff */
[----:B------:R-:W-:Y:S01]  /*06e0*/  LDGSTS.E.BYPASS.128 [R13+0xc00], desc[UR16][R16.64] ;  /* 0x00c00000100d7fae */ /* 0x000fe2000b901c50 */
[----:B------:R-:W-:Y:S01]  /*06f0*/  IMAD.SHL.U32 R10, R3, 0x20, RZ ;  /* 0x00000020030a7824 */ /* 0x000fe200078e00ff */
[----:B------:R-:W-:Y:S01]  /*0700*/  IADD3 R32, P0, R6, 0xc0, RZ ;  /* 0x000000c006207810 */ /* 0x000fe20007f1e0ff */
[----:B------:R-:W-:Y:S01]  /*0710*/  IMAD.X R31, RZ, RZ, R17, P1 ;  /* 0x000000ffff1f7224 */ /* 0x000fe200008e0611 */
[----:B------:R-:W-:Y:S02]  /*0720*/  LDGSTS.E.BYPASS.128 [R15+0xc00], desc[UR16][R6.64] ;  /* 0x00c00000060f7fae */ /* 0x000fe4000b901c50 */
[----:B------:R-:W-:Y:S01]  /*0730*/  LOP3.LUT R11, R10, R11, RZ, 0xfc, !PT ;  /* 0x0000000b0a0b7212 */ /* 0x000fe200078efcff */
[----:B------:R-:W-:Y:S01]  /*0740*/  IMAD.X R33, RZ, RZ, R7, P0 ;  /* 0x000000ffff217224 */ /* 0x000fe200000e0607 */
[----:B------:R-:W0:Y:S02]  /*0750*/  LDGDEPBAR ;  /* 0x00000000000079af */ /* 0x000e240000000000 */
[----:B------:R-:W-:Y:S01]  /*0760*/  LOP3.LUT R11, R11, 0x7, R0, 0xf8, !PT ;  /* 0x000000070b0b7812 */ /* 0x000fe200078ef800 */
[----:B------:R-:W-:Y:S04]  /*0770*/  BAR.SYNC.DEFER_BLOCKING 0x0 ;  /* 0x0000000000007b1d */ /* 0x000fe80000010000 */
[----:B------:R-:W-:-:S02]  /*0780*/  IMAD.SHL.U32 R18, R11, 0x20, RZ ;  /* 0x000000200b127824 */ /* 0x000fc400078e00ff */
[----:B------:R-:W-:Y:S01]  /*0790*/  @!PT LDS RZ, [RZ] ;  /* 0x00000000fffff984 */ /* 0x000fe20000000800 */
[----:B------:R-:W-:Y:S01]  /*07a0*/  @!PT LDS RZ, [RZ] ;  /* 0x00000000fffff984 */ /* 0x000fe20000000800 */
[----:B------:R-:W-:Y:S01]  /*07b0*/  @!PT LDS RZ, [RZ] ;  /* 0x00000000fffff984 */ /* 0x000fe20000000800 */
[----:B------:R-:W-:Y:S04]  /*07c0*/  LDGSTS.E.64 [R27+0x400], desc[UR16][R8.64+0x40] ;  /* 0x00400040081b7fae */ /* 0x000fe8000b921a50 */
[----:B------:R-:W0:Y:S04]  /*07d0*/  LDGDEPBAR ;  /* 0x00000000000079af */ /* 0x000e280000000000 */
[----:B------:R-:W-:Y:S04]  /*07e0*/  LDGSTS.E.BYPASS.128 [R13+0x1c00], desc[UR16][R16.64+0x40] ;  /* 0x01c00040100d7fae */ /* 0x000fe8000b901c50 */
[----:B------:R-:W-:Y:S04]  /*07f0*/  LDGSTS.E.BYPASS.128 [R15+0x1c00], desc[UR16][R6.64+0x40] ;  /* 0x01c00040060f7fae */ /* 0x000fe8000b901c50 */
[----:B------:R-:W0:Y:S01]  /*0800*/  LDGDEPBAR ;  /* 0x00000000000079af */ /* 0x000e220000000000 */
[----:B------:R-:W-:Y:S06]  /*0810*/  BAR.SYNC.DEFER_BLOCKING 0x0 ;  /* 0x0000000000007b1d */ /* 0x000fec0000010000 */
[----:B------:R-:W-:Y:S01]  /*0820*/  @!PT LDS RZ, [RZ] ;  /* 0x00000000fffff984 */ /* 0x000fe20000000800 */
[----:B------:R-:W-:Y:S01]  /*0830*/  @!PT LDS RZ, [RZ] ;  /* 0x00000000fffff984 */ /* 0x000fe20000000800 */
[----:B------:R-:W-:Y:S01]  /*0840*/  @!PT LDS RZ, [RZ] ;  /* 0x00000000fffff984 */ /* 0x000fe20000000800 */
[----:B------:R2:W-:Y:S04]  /*0850*/  LDGSTS.E.64 [R27+0x800], desc[UR16][R8.64+0x80] ;  /* 0x00800080081b7fae */ /* 0x0005e8000b921a50 */
[----:B------:R-:W0:Y:S04]  /*0860*/  LDGDEPBAR ;  /* 0x00000000000079af */ /* 0x000e280000000000 */
[----:B------:R3:W-:Y:S04]  /*0870*/  LDGSTS.E.BYPASS.128 [R13+0x2c00], desc[UR16][R16.64+0x80] ;  /* 0x02c00080100d7fae */ /* 0x0007e8000b901c50 */
[----:B------:R4:W-:Y:S01]  /*0880*/  LDGSTS.E.BYPASS.128 [R15+0x2c00], desc[UR16][R6.64+0x80] ;  /* 0x02c00080060f7fae */ /* 0x0009e2000b901c50 */
[----:B--2---:R-:W-:-:S02]  /*0890*/  SGXT.U32 R9, R12, 0x1 ;  /* 0x000000010c09781a */ /* 0x004fc40000000000 */
[-C--:B------:R-:W-:Y:S01]  /*08a0*/  LOP3.LUT R8, R3, R2.reuse, RZ, 0x3c, !PT ;  /* 0x0000000203087212 */ /* 0x080fe200078e3cff */
[----:B------:R-:W0:Y:S01]  /*08b0*/  LDGDEPBAR ;  /* 0x00000000000079af */ /* 0x000e220000000000 */
[----:B------:R-:W-:Y:S01]  /*08c0*/  LOP3.LUT R3, R2, 0x2, R3, 0x1e, !PT ;  /* 0x0000000202037812 */ /* 0x000fe200078e1e03 */
[C---:B------:R-:W-:Y:S01]  /*08d0*/  IMAD R19, R9.reuse, 0x8, R24 ;  /* 0x0000000809137824 */ /* 0x040fe200078e0218 */
[----:B------:R-:W-:Y:S01]  /*08e0*/  LOP3.LUT R9, R9, R2, RZ, 0x3c, !PT ;  /* 0x0000000209097212 */ /* 0x000fe200078e3cff */
[----:B------:R-:W-:Y:S01]  /*08f0*/  IMAD.SHL.U32 R8, R8, 0x8, RZ ;  /* 0x0000000808087824 */ /* 0x000fe200078e00ff */
[----:B------:R-:W-:Y:S01]  /*0900*/  LOP3.LUT R2, R2, 0x2, R23, 0x1e, !PT ;  /* 0x0000000202027812 */ /* 0x000fe200078e1e17 */
[----:B------:R-:W-:Y:S01]  /*0910*/  IMAD.SHL.U32 R19, R19, 0x20, RZ ;  /* 0x0000002013137824 */ /* 0x000fe200078e00ff */
[----:B---3--:R-:W-:Y:S01]  /*0920*/  CS2R R16, SRZ ;  /* 0x0000000000107805 */ /* 0x008fe2000001ff00 */
[----:B------:R-:W-:Y:S01]  /*0930*/  IMAD.SHL.U32 R9, R9, 0x8, RZ ;  /* 0x0000000809097824 */ /* 0x000fe200078e00ff */
[----:B----4-:R-:W-:Y:S01]  /*0940*/  CS2R R6, SRZ ;  /* 0x0000000000067805 */ /* 0x010fe2000001ff00 */
[----:B------:R-:W-:Y:S01]  /*0950*/  IMAD.SHL.U32 R28, R3, 0x8, RZ ;  /* 0x00000008031c7824 */ /* 0x000fe200078e00ff */
[----:B------:R-:W-:-:S02]  /*0960*/  LOP3.LUT R22, R19, R8, RZ, 0xfc, !PT ;  /* 0x0000000813167212 */ /* 0x000fc400078efcff */
[----:B------:R-:W-:Y:S02]  /*0970*/  LOP3.LUT R20, R18, R9, RZ, 0xfc, !PT ;  /* 0x0000000912147212 */ /* 0x000fe400078efcff */
[----:B------:R-:W-:Y:S02]  /*0980*/  LEA R8, R22, UR10, 0x1 ;  /* 0x0000000a16087c11 */ /* 0x000fe4000f8e08ff */
[----:B------:R-:W-:Y:S02]  /*0990*/  LEA R12, R20, UR10, 0x1 ;  /* 0x0000000a140c7c11 */ /* 0x000fe4000f8e08ff */
[----:B------:R-:W-:Y:S01]  /*09a0*/  LOP3.LUT R3, R19, R28, RZ, 0xfc, !PT ;  /* 0x0000001c13037212 */ /* 0x000fe200078efcff */
[----:B------:R-:W-:Y:S01]  /*09b0*/  IMAD.SHL.U32 R19, R2, 0x8, RZ ;  /* 0x0000000802137824 */ /* 0x000fe200078e00ff */
[----:B------:R-:W-:Y:S01]  /*09c0*/  IADD3 R28, P2, R4, 0xc0, RZ ;  /* 0x000000c0041c7810 */ /* 0x000fe20007f5e0ff */
[----:B------:R-:W-:-:S04]  /*09d0*/  DEPBAR.LE SB0, 0x4 ;  /* 0x000081000000791a */ /* 0x000fc80000000000 */
[----:B------:R-:W-:Y:S01]  /*09e0*/  BAR.SYNC.DEFER_BLOCKING 0x0 ;  /* 0x0000000000007b1d */ /* 0x000fe20000010000 */
[----:B------:R-:W-:Y:S01]  /*09f0*/  LOP3.LUT R2, R18, R19, RZ, 0xfc, !PT ;  /* 0x0000001312027212 */ /* 0x000fe200078efcff */
[----:B------:R-:W-:Y:S01]  /*0a00*/  IMAD.X R29, RZ, RZ, R5, P2 ;  /* 0x000000ffff1d7224 */ /* 0x000fe200010e0605 */
[----:B------:R-:W-:Y:S02]  /*0a10*/  CS2R R4, SRZ ;  /* 0x0000000000047805 */ /* 0x000fe4000001ff00 */
[----:B------:R-:W-:Y:S01]  /*0a20*/  CS2R R18, SRZ ;  /* 0x0000000000127805 */ /* 0x000fe2000001ff00 */
[----:B------:R-:W2:Y:S04]  /*0a30*/  LDSM.16.M88.4 R8, [R8] ;  /* 0x000000000808783b */ /* 0x000ea80000000200 */
[----:B------:R-:W3:Y:S02]  /*0a40*/  LDSM.16.M88.4 R12, [R12+0xc00] ;  /* 0x000c00000c0c783b */ /* 0x000ee40000000200 */
.L_x_0:
[----:B-123--:R-:W-:Y:S01]  /*0a50*/  HMMA.16816.F32.BF16 R4, R8, R12, R4 ;  /* 0x0000000c0804723c */ /* 0x00efe20000041804 */
[----:B------:R-:W-:Y:S02]  /*0a60*/  UIADD3 UR12, UR12, 0x1, URZ ;  /* 0x000000010c0c7890 */ /* 0x000fe4000fffe03f */
[----:B------:R-:W-:Y:S02]  /*0a70*/  UIADD3 UR4, UR4, 0x1, URZ ;  /* 0x0000000104047890 */ /* 0x000fe4000fffe03f */
[----:B------:R-:W-:Y:S01]  /*0a80*/  UISETP.GE.AND UP2, UPT, UR12, 0x3, UPT ;  /* 0x000000030c00788c */ /* 0x000fe2000bf46270 */
[----:B------:R-:W-:Y:S01]  /*0a90*/  HMMA.16816.F32.BF16 R8, R8, R14, R16 ;  /* 0x0000000e0808723c */ /* 0x000fe20000041810 */
[----:B------:R-:W-:Y:S02]  /*0aa0*/  LEA R12, R3, UR15, 0x1 ;  /* 0x0000000f030c7c11 */ /* 0x000fe4000f8e08ff */
[----:B------:R-:W-:-:S04]  /*0ab0*/  USEL UR12, UR12, URZ, !UP2 ;  /* 0x0000003f0c0c7287 */ /* 0x000fc8000d000000 */
[----:B------:R-:W-:Y:S01]  /*0ac0*/  LEA R16, R2, UR14, 0x1 ;  /* 0x0000000e02107c11 */ /* 0x000fe2000f8e08ff */
[----:B------:R-:W-:Y:S01]  /*0ad0*/  LDSM.16.M88.4 R12, [R12] ;  /* 0x000000000c0c783b */ /* 0x000fe20000000200 */
[----:B------:R-:W-:Y:S01]  /*0ae0*/  UIADD3 UR14, UR13, 0x20, URZ ;  /* 0x000000200d0e7890 */ /* 0x000fe2000fffe03f */
[----:B------:R-:W-:-:S03]  /*0af0*/  IMAD.U32 R34, RZ, RZ, UR12 ;  /* 0x0000000cff227e24 */ /* 0x000fc6000f8e00ff */
[----:B------:R-:W1:Y:S01]  /*0b00*/  LDSM.16.M88.4 R16, [R16] ;  /* 0x000000001010783b */ /* 0x000e620000000200 */
[----:B------:R-:W-:Y:S02]  /*0b10*/  UISETP.GE.U32.AND UP1, UPT, UR14, 0xba0, UPT ;  /* 0x00000ba00e00788c */ /* 0x000fe4000bf26070 */
[----:B------:R-:W-:Y:S02]  /*0b20*/  ULEA UR14, UR12, UR11, 0xc ;  /* 0x0000000b0c0e7291 */ /* 0x000fe4000f8e603f */
[----:B------:R-:W-:Y:S01]  /*0b30*/  UIADD3 UR12, UR12, 0x1, URZ ;  /* 0x000000010c0c7890 */ /* 0x000fe2000fffe03f */
[----:B------:R-:W-:Y:S01]  /*0b40*/  BAR.SYNC.DEFER_BLOCKING 0x0 ;  /* 0x0000000000007b1d */ /* 0x000fe20000010000 */
[----:B------:R-:W-:Y:S01]  /*0b50*/  PLOP3.LUT P0, PT, PT, PT, UP1, 0x80, 0x0 ;  /* 0x000000000000781c */ /* 0x000fe20003f0f018 */
[----:B------:R-:W-:Y:S01]  /*0b60*/  UISETP.GE.AND UP1, UPT, UR4, 0x3, UPT ;  /* 0x000000030400788c */ /* 0x000fe2000bf26270 */
[----:B------:R-:W-:Y:S01]  /*0b70*/  LEA R35, R26, UR14, 0x1 ;  /* 0x0000000e1a237c11 */ /* 0x000fe2000f8e08ff */
[----:B------:R-:W-:Y:S01]  /*0b80*/  UISETP.GE.AND UP2, UPT, UR12, 0x3, UPT ;  /* 0x000000030c00788c */ /* 0x000fe2000bf46270 */
[----:B------:R-:W-:Y:S01]  /*0b90*/  LEA R37, R25, UR14, 0x1 ;  /* 0x0000000e19257c11 */ /* 0x000fe2000f8e08ff */
[----:B------:R-:W-:-:S02]  /*0ba0*/  USEL UR4, UR4, URZ, !UP1 ;  /* 0x0000003f04047287 */ /* 0x000fc4000c800000 */
[----:B------:R-:W-:Y:S02]  /*0bb0*/  USEL UR12, UR12, URZ, !UP2 ;  /* 0x0000003f0c0c7287 */ /* 0x000fe4000d000000 */
[----:B------:R-:W-:Y:S02]  /*0bc0*/  ULEA UR14, UR4, UR10, 0xa ;  /* 0x0000000a040e7291 */ /* 0x000fe4000f8e503f */
[----:B------:R-:W-:Y:S02]  /*0bd0*/  ULEA UR15, UR4, UR11, 0xc ;  /* 0x0000000b040f7291 */ /* 0x000fe4000f8e603f */
[----:B------:R-:W-:Y:S01]  /*0be0*/  UIADD3 UR4, UR4, 0x1, URZ ;  /* 0x0000000104047890 */ /* 0x000fe2000fffe03f */
[----:B-1----:R-:W-:Y:S06]  /*0bf0*/  HMMA.16816.F32.BF16 R4, R12, R16, R4 ;  /* 0x000000100c04723c */ /* 0x002fec0000041804 */
[----:B------:R-:W-:Y:S01]  /*0c00*/  HMMA.16816.F32.BF16 R8, R12, R18, R8 ;  /* 0x000000120c08723c */ /* 0x000fe20000041808 */
[----:B------:R-:W-:Y:S01]  /*0c10*/  IMAD R17, R34, 0x400, R27 ;  /* 0x0000040022117824 */ /* 0x000fe200078e021b */
[----:B------:R-:W-:-:S04]  /*0c20*/  LEA R34, R22, UR14, 0x1 ;  /* 0x0000000e16227c11 */ /* 0x000fc8000f8e08ff */
[----:B------:R-:W-:Y:S01]  /*0c30*/  @!PT LDS RZ, [RZ] ;  /* 0x00000000fffff984 */ /* 0x000fe20000000800 */
[----:B------:R-:W-:Y:S01]  /*0c40*/  @!PT LDS RZ, [RZ] ;  /* 0x00000000fffff984 */ /* 0x000fe20000000800 */
[----:B------:R-:W-:Y:S01]  /*0c50*/  @!PT LDS RZ, [RZ] ;  /* 0x00000000fffff984 */ /* 0x000fe20000000800 */
[----:B------:R-:W-:Y:S04]  /*0c60*/  LDGSTS.E.64 [R17], desc[UR16][R28.64], !P0 ;  /* 0x000000001c117fae */ /* 0x000fe8000c121a50 */
[----:B------:R-:W0:Y:S04]  /*0c70*/  LDGDEPBAR ;  /* 0x00000000000079af */ /* 0x000e280000000000 */
[----:B------:R1:W-:Y:S04]  /*0c80*/  LDGSTS.E.BYPASS.128 [R35], desc[UR16][R30.64], !P0 ;  /* 0x000000001e237fae */ /* 0x0003e8000c101c50 */
[----:B------:R2:W-:Y:S04]  /*0c90*/  LDGSTS.E.BYPASS.128 [R37], desc[UR16][R32.64], !P0 ;  /* 0x0000000020257fae */ /* 0x0005e8000c101c50 */
[----:B------:R-:W0:Y:S01]  /*0ca0*/  LDGDEPBAR ;  /* 0x00000000000079af */ /* 0x000e220000000000 */
[----:B-1----:R-:W-:Y:S01]  /*0cb0*/  LEA R35, R20, UR15, 0x1 ;  /* 0x0000000f14237c11 */ /* 0x002fe2000f8e08ff */
[----:B------:R-:W-:-:S04]  /*0cc0*/  DEPBAR.LE SB0, 0x4 ;  /* 0x000081000000791a */ /* 0x000fc80000000000 */
[----:B------:R-:W-:Y:S06]  /*0cd0*/  BAR.SYNC.DEFER_BLOCKING 0x0 ;  /* 0x0000000000007b1d */ /* 0x000fec0000010000 */
[----:B------:R1:W-:Y:S04]  /*0ce0*/  LDSM.16.M88.4 R12, [R34] ;  /* 0x00000000220c783b */ /* 0x0003e80000000200 */
[----:B------:R-:W3:Y:S01]  /*0cf0*/  LDSM.16.M88.4 R16, [R35] ;  /* 0x000000002310783b */ /* 0x000ee20000000200 */
[----:B-1----:R-:W-:Y:S01]  /*0d00*/  IMAD.U32 R34, RZ, RZ, UR12 ;  /* 0x0000000cff227e24 */ /* 0x002fe2000f8e00ff */
[----:B---3--:R-:W-:Y:S06]  /*0d10*/  HMMA.16816.F32.BF16 R4, R12, R16, R4 ;  /* 0x000000100c04723c */ /* 0x008fec0000041804 */
[----:B------:R-:W-:Y:S01]  /*0d20*/  HMMA.16816.F32.BF16 R8, R12, R18, R8 ;  /* 0x000000120c08723c */ /* 0x000fe20000041808 */
[----:B------:R-:W-:-:S06]  /*0d30*/  LEA R16, R2, UR15, 0x1 ;  /* 0x0000000f02107c11 */ /* 0x000fcc000f8e08ff */
[----:B------:R-:W-:Y:S01]  /*0d40*/  LEA R12, R3, UR14, 0x1 ;  /* 0x0000000e030c7c11 */ /* 0x000fe2000f8e08ff */
[----:B------:R-:W-:Y:S01]  /*0d50*/  LDSM.16.M88.4 R16, [R16] ;  /* 0x000000001010783b */ /* 0x000fe20000000200 */
[----:B------:R-:W-:-:S04]  /*0d60*/  UIADD3 UR14, UR13, 0x40, URZ ;  /* 0x000000400d0e7890 */ /* 0x000fc8000fffe03f */
        /* <DEDUP_REMOVED lines=9> */
[----:B--2---:R-:W-:Y:S01]  /*0e00*/  LEA R37, R25, UR14, 0x1 ;  /* 0x0000000e19257c11 */ /* 0x004fe2000f8e08ff */
[----:B------:R-:W-:-:S02]  /*0e10*/  USEL UR4, UR4, URZ, !UP1 ;  /* 0x0000003f04047287 */ /* 0x000fc4000c800000 */
[----:B------:R-:W-:Y:S02]  /*0e20*/  USEL UR12, UR12, URZ, !UP2 ;  /* 0x0000003f0c0c7287 */ /* 0x000fe4000d000000 */
[----:B------:R-:W-:Y:S02]  /*0e30*/  ULEA UR14, UR4, UR10, 0xa ;  /* 0x0000000a040e7291 */ /* 0x000fe4000f8e503f */
[----:B------:R-:W-:Y:S02]  /*0e40*/  ULEA UR15, UR4, UR11, 0xc ;  /* 0x0000000b040f7291 */ /* 0x000fe4000f8e603f */
[----:B------:R-:W-:-:S04]  /*0e50*/  UIADD3 UR4, UR4, 0x1, URZ ;  /* 0x0000000104047890 */ /* 0x000fc8000fffe03f */
[----:B------:R-:W-:Y:S01]  /*0e60*/  LEA R36, R20, UR15, 0x1 ;  /* 0x0000000f14247c11 */ /* 0x000fe2000f8e08ff */
[----:B-1----:R-:W-:Y:S06]  /*0e70*/  HMMA.16816.F32.BF16 R4, R12, R16, R4 ;  /* 0x000000100c04723c */ /* 0x002fec0000041804 */
[----:B------:R-:W-:Y:S01]  /*0e80*/  HMMA.16816.F32.BF16 R8, R12, R18, R8 ;  /* 0x000000120c08723c */ /* 0x000fe20000041808 */
[----:B------:R-:W-:Y:S01]  /*0e90*/  IMAD R17, R34, 0x400, R27 ;  /* 0x0000040022117824 */ /* 0x000fe200078e021b */
[----:B------:R-:W-:-:S04]  /*0ea0*/  LEA R34, R22, UR14, 0x1 ;  /* 0x0000000e16227c11 */ /* 0x000fc8000f8e08ff */
[----:B------:R-:W-:Y:S01]  /*0eb0*/  @!PT LDS RZ, [RZ] ;  /* 0x00000000fffff984 */ /* 0x000fe20000000800 */
[----:B------:R-:W-:Y:S01]  /*0ec0*/  @!PT LDS RZ, [RZ] ;  /* 0x00000000fffff984 */ /* 0x000fe20000000800 */
[----:B------:R-:W-:Y:S01]  /*0ed0*/  @!PT LDS RZ, [RZ] ;  /* 0x00000000fffff984 */ /* 0x000fe20000000800 */
[----:B------:R1:W-:Y:S04]  /*0ee0*/  LDGSTS.E.64 [R17], desc[UR16][R28.64+0x40], !P0 ;  /* 0x000000401c117fae */ /* 0x0003e8000c121a50 */
[----:B------:R-:W0:Y:S04]  /*0ef0*/  LDGDEPBAR ;  /* 0x00000000000079af */ /* 0x000e280000000000 */
[----:B------:R2:W-:Y:S04]  /*0f00*/  LDGSTS.E.BYPASS.128 [R35], desc[UR16][R30.64+0x40], !P0 ;  /* 0x000000401e237fae */ /* 0x0005e8000c101c50 */
[----:B------:R3:W-:Y:S04]  /*0f10*/  LDGSTS.E.BYPASS.128 [R37], desc[UR16][R32.64+0x40], !P0 ;  /* 0x0000004020257fae */ /* 0x0007e8000c101c50 */
[----:B------:R-:W0:Y:S01]  /*0f20*/  LDGDEPBAR ;  /* 0x00000000000079af */ /* 0x000e220000000000 */
[----:B------:R-:W-:-:S04]  /*0f30*/  DEPBAR.LE SB0, 0x4 ;  /* 0x000081000000791a */ /* 0x000fc80000000000 */
[----:B------:R-:W-:Y:S06]  /*0f40*/  BAR.SYNC.DEFER_BLOCKING 0x0 ;  /* 0x0000000000007b1d */ /* 0x000fec0000010000 */
[----:B------:R4:W-:Y:S04]  /*0f50*/  LDSM.16.M88.4 R12, [R34] ;  /* 0x00000000220c783b */ /* 0x0009e80000000200 */
[----:B-1----:R-:W1:Y:S01]  /*0f60*/  LDSM.16.M88.4 R16, [R36] ;  /* 0x000000002410783b */ /* 0x002e620000000200 */
[----:B----4-:R-:W-:Y:S01]  /*0f70*/  IMAD.U32 R34, RZ, RZ, UR12 ;  /* 0x0000000cff227e24 */ /* 0x010fe2000f8e00ff */
[----:B-1----:R-:W-:Y:S06]  /*0f80*/  HMMA.16816.F32.BF16 R4, R12, R16, R4 ;  /* 0x000000100c04723c */ /* 0x002fec0000041804 */
        /* <DEDUP_REMOVED lines=12> */
[----:B--2---:R-:W-:Y:S01]  /*1050*/  LEA R35, R26, UR14, 0x1 ;  /* 0x0000000e1a237c11 */ /* 0x004fe2000f8e08ff */
[----:B------:R-:W-:Y:S01]  /*1060*/  UISETP.GE.AND UP2, UPT, UR12, 0x3, UPT ;  /* 0x000000030c00788c */ /* 0x000fe2000bf46270 */
[----:B---3--:R-:W-:Y:S01]  /*1070*/  LEA R37, R25, UR14, 0x1 ;  /* 0x0000000e19257c11 */ /* 0x008fe2000f8e08ff */
        /* <DEDUP_REMOVED lines=67> */
[----:B------:R-:W-:Y:S02]  /*14b0*/  UIADD3 UR14, UR13, 0xa0, URZ ;  /* 0x000000a00d0e7890 */ /* 0x000fe4000fffe03f */
[----:B------:R-:W-:Y:S02]  /*14c0*/  UIADD3 UR13, UR13, 0xc0, URZ ;  /* 0x000000c00d0d7890 */ /* 0x000fe4000fffe03f */
        /* <DEDUP_REMOVED lines=11> */
[----:B------:R-:W-:Y:S02]  /*1580*/  UISETP.GE.U32.AND UP1, UPT, UR13, 0xba0, UPT ;  /* 0x00000ba00d00788c */ /* 0x000fe4000bf26070 */
[----:B------:R-:W-:Y:S02]  /*1590*/  ULEA UR14, UR4, UR10, 0xa ;  /* 0x0000000a040e7291 */ /* 0x000fe4000f8e503f */
[----:B------:R-:W-:Y:S02]  /*15a0*/  ULEA UR15, UR4, UR11, 0xc ;  /* 0x0000000b040f7291 */ /* 0x000fe4000f8e603f */
[----:B------:R-:W-:Y:S02]  /*15b0*/  USEL UR12, UR12, URZ, !UP2 ;  /* 0x0000003f0c0c7287 */ /* 0x000fe4000d000000 */
[----:B------:R-:W-:Y:S02]  /*15c0*/  UIADD3 UR4, UR4, 0x1, URZ ;  /* 0x0000000104047890 */ /* 0x000fe4000fffe03f */
        /* <DEDUP_REMOVED lines=11> */
[----:B------:R3:W-:Y:S01]  /*1680*/  LDGSTS.E.BYPASS.128 [R37], desc[UR16][R32.64+0x100], !P0 ;  /* 0x0000010020257fae */ /* 0x0007e2000c101c50 */
[----:B------:R-:W-:Y:S01]  /*1690*/  PLOP3.LUT P0, PT, PT, PT, UP1, 0x80, 0x0 ;  /* 0x000000000000781c */ /* 0x000fe20003f0f018 */
[----:B------:R-:W-:-:S02]  /*16a0*/  UISETP.GE.AND UP1, UPT, UR4, 0x3, UPT ;  /* 0x000000030400788c */ /* 0x000fc4000bf26270 */
[----:B------:R-:W0:Y:S02]  /*16b0*/  LDGDEPBAR ;  /* 0x00000000000079af */ /* 0x000e240000000000 */
[----:B------:R-:W-:Y:S02]  /*16c0*/  USEL UR4, UR4, URZ, !UP1 ;  /* 0x0000003f04047287 */ /* 0x000fe4000c800000 */
[----:B------:R-:W-:-:S06]  /*16d0*/  UISETP.GE.U32.AND UP1, UPT, UR13, 0xbe0, UPT ;  /* 0x00000be00d00788c */ /* 0x000fcc000bf26070 */
[----:B------:R-:W-:Y:S01]  /*16e0*/  PLOP3.LUT P1, PT, PT, PT, UP1, 0x80, 0x0 ;  /* 0x000000000000781c */ /* 0x000fe20003f2f018 */
[----:B------:R-:W-:-:S04]  /*16f0*/  DEPBAR.LE SB0, 0x4 ;  /* 0x000081000000791a */ /* 0x000fc80000000000 */
[----:B------:R-:W-:Y:S06]  /*1700*/  BAR.SYNC.DEFER_BLOCKING 0x0 ;  /* 0x0000000000007b1d */ /* 0x000fec0000010000 */
[----:B------:R4:W-:Y:S04]  /*1710*/  LDSM.16.M88.4 R12, [R34] ;  /* 0x00000000220c783b */ /* 0x0009e80000000200 */
[----:B-1----:R-:W1:Y:S01]  /*1720*/  LDSM.16.M88.4 R16, [R36] ;  /* 0x000000002410783b */ /* 0x002e620000000200 */
[----:B----4-:R-:W-:Y:S01]  /*1730*/  IMAD.U32 R34, RZ, RZ, UR12 ;  /* 0x0000000cff227e24 */ /* 0x010fe2000f8e00ff */
[----:B-1----:R-:W-:Y:S06]  /*1740*/  HMMA.16816.F32.BF16 R4, R12, R16, R4 ;  /* 0x000000100c04723c */ /* 0x002fec0000041804 */
[----:B------:R-:W-:Y:S01]  /*1750*/  HMMA.16816.F32.BF16 R8, R12, R18, R8 ;  /* 0x000000120c08723c */ /* 0x000fe20000041808 */
[----:B------:R-:W-:Y:S01]  /*1760*/  LEA R16, R3, UR14, 0x1 ;  /* 0x0000000e03107c11 */ /* 0x000fe2000f8e08ff */
[----:B------:R-:W-:-:S05]  /*1770*/  ULEA UR14, UR12, UR11, 0xc ;  /* 0x0000000b0c0e7291 */ /* 0x000fca000f8e603f */
[----:B------:R-:W-:Y:S01]  /*1780*/  LEA R12, R2, UR15, 0x1 ;  /* 0x0000000f020c7c11 */ /* 0x000fe2000f8e08ff */
[----:B------:R-:W-:Y:S01]  /*1790*/  LDSM.16.M88.4 R16, [R16] ;  /* 0x000000001010783b */ /* 0x000fe20000000200 */
[----:B--2---:R-:W-:Y:S01]  /*17a0*/  LEA R35, R26, UR14, 0x1 ;  /* 0x0000000e1a237c11 */ /* 0x004fe2000f8e08ff */
[----:B------:R-:W-:Y:S01]  /*17b0*/  ULEA UR15, UR4, UR10, 0xa ;  /* 0x0000000a040f7291 */ /* 0x000fe2000f8e503f */
[----:B---3--:R-:W-:Y:S01]  /*17c0*/  LEA R37, R25, UR14, 0x1 ;  /* 0x0000000e19257c11 */ /* 0x008fe2000f8e08ff */
[----:B------:R-:W-:Y:S01]  /*17d0*/  ULEA UR14, UR4, UR11, 0xc ;  /* 0x0000000b040e7291 */ /* 0x000fe2000f8e603f */
[----:B------:R-:W1:Y:S05]  /*17e0*/  LDSM.16.M88.4 R12, [R12] ;  /* 0x000000000c0c783b */ /* 0x000e6a0000000200 */
[----:B-1----:R-:W-:Y:S06]  /*17f0*/  HMMA.16816.F32.BF16 R4, R16, R12, R4 ;  /* 0x0000000c1004723c */ /* 0x002fec0000041804 */
[----:B------:R-:W-:Y:S01]  /*1800*/  HMMA.16816.F32.BF16 R16, R16, R14, R8 ;  /* 0x0000000e1010723c */ /* 0x000fe20000041808 */
[----:B------:R-:W-:Y:S01]  /*1810*/  IMAD R13, R34, 0x400, R27 ;  /* 0x00000400220d7824 */ /* 0x000fe200078e021b */
[----:B------:R-:W-:Y:S01]  /*1820*/  BAR.SYNC.DEFER_BLOCKING 0x0 ;  /* 0x0000000000007b1d */ /* 0x000fe20000010000 */
[----:B------:R-:W-:-:S04]  /*1830*/  LEA R12, R20, UR14, 0x1 ;  /* 0x0000000e140c7c11 */ /* 0x000fc8000f8e08ff */
[----:B------:R-:W-:Y:S01]  /*1840*/  LEA R8, R22, UR15, 0x1 ;  /* 0x0000000f16087c11 */ /* 0x000fe2000f8e08ff */
[----:B------:R-:W-:Y:S01]  /*1850*/  @!PT LDS RZ, [RZ] ;  /* 0x00000000fffff984 */ /* 0x000fe20000000800 */
[----:B------:R-:W-:Y:S01]  /*1860*/  @!PT LDS RZ, [RZ] ;  /* 0x00000000fffff984 */ /* 0x000fe20000000800 */
[----:B------:R-:W-:Y:S01]  /*1870*/  @!PT LDS RZ, [RZ] ;  /* 0x00000000fffff984 */ /* 0x000fe20000000800 */
[----:B------:R-:W-:Y:S04]  /*1880*/  LDGSTS.E.64 [R13], desc[UR16][R28.64+0x140], !P0 ;  /* 0x000001401c0d7fae */ /* 0x000fe8000c121a50 */
[----:B------:R-:W0:Y:S04]  /*1890*/  LDGDEPBAR ;  /* 0x00000000000079af */ /* 0x000e280000000000 */
[----:B------:R-:W-:Y:S04]  /*18a0*/  LDGSTS.E.BYPASS.128 [R35], desc[UR16][R30.64+0x140], !P0 ;  /* 0x000001401e237fae */ /* 0x000fe8000c101c50 */
[----:B------:R1:W-:Y:S04]  /*18b0*/  LDGSTS.E.BYPASS.128 [R37], desc[UR16][R32.64+0x140], !P0 ;  /* 0x0000014020257fae */ /* 0x0003e8000c101c50 */
[----:B------:R-:W0:Y:S01]  /*18c0*/  LDGDEPBAR ;  /* 0x00000000000079af */ /* 0x000e220000000000 */
[----:B-1----:R-:W-:-:S05]  /*18d0*/  IADD3 R32, P0, R32, 0x180, RZ ;  /* 0x0000018020207810 */ /* 0x002fca0007f1e0ff */
[----:B------:R-:W-:Y:S01]  /*18e0*/  IMAD.X R33, RZ, RZ, R33, P0 ;  /* 0x000000ffff217224 */ /* 0x000fe200000e0621 */
[----:B------:R-:W-:-:S05]  /*18f0*/  IADD3 R30, P0, R30, 0x180, RZ ;  /* 0x000001801e1e7810 */ /* 0x000fca0007f1e0ff */
[----:B------:R-:W-:Y:S01]  /*1900*/  IMAD.X R31, RZ, RZ, R31, P0 ;  /* 0x000000ffff1f7224 */ /* 0x000fe200000e061f */
[----:B------:R-:W-:Y:S01]  /*1910*/  IADD3 R28, P0, R28, 0x180, RZ ;  /* 0x000001801c1c7810 */ /* 0x000fe20007f1e0ff */
[----:B------:R-:W-:-:S04]  /*1920*/  DEPBAR.LE SB0, 0x4 ;  /* 0x000081000000791a */ /* 0x000fc80000000000 */
[----:B------:R-:W-:Y:S01]  /*1930*/  BAR.SYNC.DEFER_BLOCKING 0x0 ;  /* 0x0000000000007b1d */ /* 0x000fe20000010000 */
[----:B------:R-:W-:-:S05]  /*1940*/  IMAD.X R29, RZ, RZ, R29, P0 ;  /* 0x000000ffff1d7224 */ /* 0x000fca00000e061d */
[----:B------:R-:W1:Y:S04]  /*1950*/  LDSM.16.M88.4 R8, [R8] ;  /* 0x000000000808783b */ /* 0x000e680000000200 */
[----:B------:R-:W2:Y:S01]  /*1960*/  LDSM.16.M88.4 R12, [R12] ;  /* 0x000000000c0c783b */ /* 0x000ea20000000200 */
[----:B------:R-:W-:Y:S05]  /*1970*/  @!P1 BRA `(.L_x_0) ;  /* 0xfffffff000349947 */ /* 0x000fea000383ffff */
[----:B------:R-:W-:Y:S01]  /*1980*/  IABS R2, UR18 ;  /* 0x0000001200027c13 */ /* 0x000fe20008000000 */
[----:B------:R-:W-:Y:S01]  /*1990*/  UISETP.GE.AND UP2, UPT, UR18, URZ, UPT ;  /* 0x0000003f1200728c */ /* 0x000fe2000bf46270 */
[----:B------:R-:W-:Y:S01]  /*19a0*/  IMAD.SHL.U32 R3, R21, 0x8, RZ ;  /* 0x0000000815037824 */ /* 0x000fe200078e00ff */
[----:B------:R-:W-:-:S04]  /*19b0*/  DEPBAR.LE SB0, 0x0 ;  /* 0x000080000000791a */ /* 0x000fc80000000000 */
[----:B------:R-:W-:Y:S01]  /*19c0*/  R2UR UR4, R2 ;  /* 0x00000000020472ca */ /* 0x000fe200000e0000 */
[C---:B------:R-:W-:Y:S01]  /*19d0*/  IMAD.SHL.U32 R2, R0.reuse, 0x2, RZ ;  /* 0x0000000200027824 */ /* 0x040fe200078e00ff */
[----:B------:R-:W-:Y:S01]  /*19e0*/  F2FP.BF16.F32.PACK_AB R5, R5, R4 ;  /* 0x000000040505723e */ /* 0x000fe200000010ff */
[----:B------:R-:W-:Y:S01]  /*19f0*/  IMAD.SHL.U32 R4, R21, 0x4, RZ ;  /* 0x0000000415047824 */ /* 0x000fe200078e00ff */
[----:B------:R-:W-:Y:S01]  /*1a00*/  F2FP.BF16.F32.PACK_AB R7, R7, R6 ;  /* 0x000000060707723e */ /* 0x000fe200000010ff */
[C---:B-1----:R-:W-:Y:S01]  /*1a10*/  IMAD.SHL.U32 R9, R0.reuse, 0x8, RZ ;  /* 0x0000000800097824 */ /* 0x042fe200078e00ff */
[----:B------:R-:W-:Y:S02]  /*1a20*/  LOP3.LUT R3, R3, 0x6, R2, 0xf8, !PT ;  /* 0x0000000603037812 */ /* 0x000fe400078ef802 */
[----:B------:R-:W-:Y:S02]  /*1a30*/  LOP3.LUT R2, R0, 0x1f, RZ, 0xc0, !PT ;  /* 0x0000001f00027812 */ /* 0x000fe400078ec0ff */
[----:B------:R-:W-:-:S02]  /*1a40*/  F2FP.BF16.F32.PACK_AB R17, R17, R16 ;  /* 0x000000101111723e */ /* 0x000fc400000010ff */
[----:B------:R-:W-:Y:S01]  /*1a50*/  SHF.R.U32.HI R2, RZ, 0x2, R2 ;  /* 0x00000002ff027819 */ /* 0x000fe20000011602 */
[----:B------:R-:W-:Y:S01]  /*1a60*/  UIMAD.WIDE.U32 UR12, UR7, UR4, URZ ;  /* 0x00000004070c72a5 */ /* 0x000fe2000f8e003f */
[----:B------:R-:W-:Y:S02]  /*1a70*/  F2FP.BF16.F32.PACK_AB R19, R19, R18 ;  /* 0x000000121313723e */ /* 0x000fe400000010ff */
[----:B------:R-:W-:Y:S01]  /*1a80*/  SHF.R.U32.HI R6, RZ, 0x3, R0 ;  /* 0x00000003ff067819 */ /* 0x000fe20000011600 */
[----:B------:R-:W-:Y:S01]  /*1a90*/  UIMAD UR5, UR13, UR5, UR4 ;  /* 0x000000050d0572a4 */ /* 0x000fe2000f8e0204 */
[----:B------:R-:W-:Y:S01]  /*1aa0*/  IMAD R2, R2, 0x48, R3 ;  /* 0x0000004802027824 */ /* 0x000fe200078e0203 */
[----:B------:R-:W-:Y:S02]  /*1ab0*/  LOP3.LUT R23, R4, R23, RZ, 0xfc, !PT ;  /* 0x0000001704177212 */ /* 0x000fe400078efcff */
[----:B------:R-:W-:Y:S01]  /*1ac0*/  UISETP.GT.U32.AND UP1, UPT, UR19, UR5, UPT ;  /* 0x000000051300728c */ /* 0x000fe2000bf24070 */
[----:B------:R-:W-:Y:S01]  /*1ad0*/  SGXT.U32 R4, R6, 0x4 ;  /* 0x000000040604781a */ /* 0x000fe20000000000 */
[----:B------:R-:W-:Y:S01]  /*1ae0*/  IMAD.U32 R6, RZ, RZ, UR9 ;  /* 0x00000009ff067e24 */ /* 0x000fe2000f8e00ff */
[----:B------:R-:W-:Y:S01]  /*1af0*/  LEA R2, R2, UR10, 0x1 ;  /* 0x0000000a02027c11 */ /* 0x000fe2000f8e08ff */
[----:B------:R-:W-:Y:S01]  /*1b00*/  BAR.SYNC.DEFER_BLOCKING 0x0 ;  /* 0x0000000000007b1d */ /* 0x000fe20000010000 */
[----:B------:R-:W-:-:S02]  /*1b10*/  IMAD R23, R23, 0x9, R24 ;  /* 0x0000000917177824 */ /* 0x000fc400078e0218 */
[----:B------:R-:W-:-:S04]  /*1b20*/  LOP3.LUT R9, R6, 0x38, R9, 0xf8, !PT ;  /* 0x0000003806097812 */ /* 0x000fc800078ef809 */
[----:B------:R-:W-:-:S04]  /*1b30*/  @!UP1 UIADD3 UR5, UR5, -UR19, URZ ;  /* 0x8000001305059290 */ /* 0x000fc8000fffe03f */
[----:B------:R-:W-:-:S11]  /*1b40*/  UISETP.GT.U32.AND UP1, UPT, UR19, UR5, UPT ;  /* 0x000000051300728c */ /* 0x000fd6000bf24070 */
[----:B------:R-:W-:Y:S01]  /*1b50*/  @!UP1 UIADD3 UR5, UR5, -UR19, URZ ;  /* 0x8000001305059290 */ /* 0x000fe2000fffe03f */
[----:B------:R1:W-:Y:S03]  /*1b60*/  STS [R2], R5 ;  /* 0x0000000502007388 */ /* 0x0003e60000000800 */
[----:B------:R-:W-:Y:S01]  /*1b70*/  @!UP2 UIADD3 UR5, -UR5, URZ, URZ ;  /* 0x0000003f0505a290 */ /* 0x000fe2000fffe13f */
[----:B------:R1:W-:Y:S03]  /*1b80*/  STS [R2+0x480], R7 ;  /* 0x0004800702007388 */ /* 0x0003e60000000800 */
[----:B------:R-:W-:Y:S01]  /*1b90*/  USEL UR5, UR8, UR5, !UP0 ;  /* 0x0000000508057287 */ /* 0x000fe2000c000000 */
[----:B------:R1:W-:Y:S03]  /*1ba0*/  STS [R2+0x40], R17 ;  /* 0x0000401102007388 */ /* 0x0003e60000000800 */
[----:B------:R-:W-:Y:S01]  /*1bb0*/  ULEA UR5, UR6, UR5, 0x3 ;  /* 0x0000000506057291 */ /* 0x000fe2000f8e183f */
[----:B------:R1:W-:Y:S03]  /*1bc0*/  STS [R2+0x4c0], R19 ;  /* 0x0004c01302007388 */ /* 0x0003e60000000800 */
[----:B------:R-:W-:-:S06]  /*1bd0*/  USHF.L.U32 UR5, UR5, 0x4, URZ ;  /* 0x0000000405057899 */ /* 0x000fcc000800063f */
[----:B------:R-:W-:Y:S01]  /*1be0*/  LOP3.LUT R0, R4, UR5, RZ, 0xfc, !PT ;  /* 0x0000000504007c12 */ /* 0x000fe2000f8efcff */
[----:B------:R-:W-:Y:S03]  /*1bf0*/  BAR.SYNC.DEFER_BLOCKING 0x0 ;  /* 0x0000000000007b1d */ /* 0x000fe60000010000 */
[----:B------:R-:W-:Y:S01]  /*1c00*/  ISETP.GE.AND P0, PT, R0, 0x1, PT ;  /* 0x000000010000780c */ /* 0x000fe20003f06270 */
[----:B------:R-:W-:-:S03]  /*1c10*/  IMAD.SHL.U32 R0, R23, 0x8, RZ ;  /* 0x0000000817007824 */ /* 0x000fc600078e00ff */
[----:B------:R-:W-:Y:S02]  /*1c20*/  ISETP.LT.AND P0, PT, R9, 0x4800, !P0 ;  /* 0x000048000900780c */ /* 0x000fe40004701270 */
[----:B------:R-:W-:-:S11]  /*1c30*/  LEA R0, R0, UR10, 0x1 ;  /* 0x0000000a00007c11 */ /* 0x000fd6000f8e08ff */
[----:B-1----:R-:W-:Y:S05]  /*1c40*/  @!P0 EXIT ;  /* 0x000000000000894d */ /* 0x002fea0003800000 */
[----:B------:R-:W1:Y:S01]  /*1c50*/  LDS.128 R4, [R0] ;  /* 0x0000000000047984 */ /* 0x000e620000000c00 */
[----:B------:R-:W2:Y:S02]  /*1c60*/  LDC.64 R2, c[0x0][0x220] ;  /* 0x00008800ff027b82 */ /* 0x000ea40000000a00 */
[----:B--2---:R-:W-:-:S05]  /*1c70*/  IMAD.WIDE R2, R9, 0x2, R2 ;  /* 0x0000000209027825 */ /* 0x004fca00078e0202 */
[----:B-1----:R-:W-:Y:S01]  /*1c80*/  STG.E.128 desc[UR16][R2.64], R4 ;  /* 0x0000000402007986 */ /* 0x002fe2000c101d10 */
[----:B------:R-:W-:Y:S05]  /*1c90*/  EXIT ;  /* 0x000000000000794d */ /* 0x000fea0003800000 */
.L_x_1:
[----:B------:R-:W-:-:S00]  /*1ca0*/  BRA `(.L_x_1) ;  /* 0xfffffffc00fc7947 */ /* 0x000fc0000383ffff */
[----:B------:R-:W-:-:S00]  /*1cb0*/  NOP ;  /* 0x0000000000007918 */ /* 0x000fc00000000000 */
        /* <DEDUP_REMOVED lines=12> */
.L_x_2:


//--------------------- .nv.shared.triton_mm      --------------------------
	.section	.nv.shared.triton_mm,"aw",@nobits
	.sectionflags	@""
	.align	16
	.zero		1024


//--------------------- .nv.constant0.triton_mm   --------------------------
	.section	.nv.constant0.triton_mm,"a",@progbits
	.sectionflags	@""
	.align	4
.nv.constant0.triton_mm:
	.zero		552
